//
// Generated by NVIDIA NVVM Compiler
//
// Compiler Build ID: CL-36424714
// Cuda compilation tools, release 13.0, V13.0.88
// Based on NVVM 20.0.0
//

.version 9.0
.target sm_100
.address_size 64

	// .globl	_Z22luby_mis_coloring_iterPiS_iS_S_S_i
// _ZZ14apply_coloringPiS_iS_S_S_iE8warp_sum has been demoted

.visible .entry _Z22luby_mis_coloring_iterPiS_iS_S_S_i(
	.param .u64 .ptr .align 1 _Z22luby_mis_coloring_iterPiS_iS_S_S_i_param_0,
	.param .u64 .ptr .align 1 _Z22luby_mis_coloring_iterPiS_iS_S_S_i_param_1,
	.param .u32 _Z22luby_mis_coloring_iterPiS_iS_S_S_i_param_2,
	.param .u64 .ptr .align 1 _Z22luby_mis_coloring_iterPiS_iS_S_S_i_param_3,
	.param .u64 .ptr .align 1 _Z22luby_mis_coloring_iterPiS_iS_S_S_i_param_4,
	.param .u64 .ptr .align 1 _Z22luby_mis_coloring_iterPiS_iS_S_S_i_param_5,
	.param .u32 _Z22luby_mis_coloring_iterPiS_iS_S_S_i_param_6
)
{
	.reg .pred 	%p<8>;
	.reg .b32 	%r<25>;
	.reg .b64 	%rd<18>;

	ld.param.u64 	%rd6, [_Z22luby_mis_coloring_iterPiS_iS_S_S_i_param_0];
	ld.param.u64 	%rd7, [_Z22luby_mis_coloring_iterPiS_iS_S_S_i_param_1];
	ld.param.u32 	%r12, [_Z22luby_mis_coloring_iterPiS_iS_S_S_i_param_2];
	ld.param.u64 	%rd9, [_Z22luby_mis_coloring_iterPiS_iS_S_S_i_param_3];
	ld.param.u64 	%rd8, [_Z22luby_mis_coloring_iterPiS_iS_S_S_i_param_4];
	cvta.to.global.u64 	%rd1, %rd9;
	mov.u32 	%r13, %ctaid.x;
	mov.u32 	%r1, %ntid.x;
	mov.u32 	%r14, %tid.x;
	mad.lo.s32 	%r22, %r13, %r1, %r14;
	setp.ge.s32 	%p1, %r22, %r12;
	@%p1 bra 	$L__BB0_9;
	mov.u32 	%r15, %nctaid.x;
	mul.lo.s32 	%r3, %r1, %r15;
	cvta.to.global.u64 	%rd2, %rd8;
	cvta.to.global.u64 	%rd3, %rd6;
	cvta.to.global.u64 	%rd4, %rd7;
$L__BB0_2:
	mul.wide.s32 	%rd10, %r22, 4;
	add.s64 	%rd5, %rd2, %rd10;
	mov.b32 	%r16, 0;
	st.global.u32 	[%rd5], %r16;
	add.s64 	%rd11, %rd1, %rd10;
	ld.global.u32 	%r17, [%rd11];
	setp.ne.s32 	%p2, %r17, -1;
	@%p2 bra 	$L__BB0_8;
	add.s64 	%rd13, %rd3, %rd10;
	ld.global.u32 	%r23, [%rd13];
	ld.global.u32 	%r6, [%rd13+4];
	setp.ge.s32 	%p3, %r23, %r6;
	mov.b32 	%r18, 1;
	mov.u32 	%r24, %r18;
	@%p3 bra 	$L__BB0_7;
$L__BB0_4:
	mul.wide.s32 	%rd14, %r23, 4;
	add.s64 	%rd15, %rd4, %rd14;
	ld.global.u32 	%r8, [%rd15];
	setp.le.s32 	%p4, %r8, %r22;
	@%p4 bra 	$L__BB0_6;
	mul.wide.s32 	%rd16, %r8, 4;
	add.s64 	%rd17, %rd1, %rd16;
	ld.global.u32 	%r20, [%rd17];
	setp.eq.s32 	%p5, %r20, -1;
	mov.b32 	%r24, 0;
	@%p5 bra 	$L__BB0_7;
$L__BB0_6:
	add.s32 	%r23, %r23, 1;
	setp.lt.s32 	%p6, %r23, %r6;
	mov.u32 	%r24, %r18;
	@%p6 bra 	$L__BB0_4;
$L__BB0_7:
	st.global.u32 	[%rd5], %r24;
$L__BB0_8:
	add.s32 	%r22, %r22, %r3;
	setp.lt.s32 	%p7, %r22, %r12;
	@%p7 bra 	$L__BB0_2;
$L__BB0_9:
	ret;

}
	// .globl	_Z14apply_coloringPiS_iS_S_S_i
.visible .entry _Z14apply_coloringPiS_iS_S_S_i(
	.param .u64 .ptr .align 1 _Z14apply_coloringPiS_iS_S_S_i_param_0,
	.param .u64 .ptr .align 1 _Z14apply_coloringPiS_iS_S_S_i_param_1,
	.param .u32 _Z14apply_coloringPiS_iS_S_S_i_param_2,
	.param .u64 .ptr .align 1 _Z14apply_coloringPiS_iS_S_S_i_param_3,
	.param .u64 .ptr .align 1 _Z14apply_coloringPiS_iS_S_S_i_param_4,
	.param .u64 .ptr .align 1 _Z14apply_coloringPiS_iS_S_S_i_param_5,
	.param .u32 _Z14apply_coloringPiS_iS_S_S_i_param_6
)
{
	.reg .pred 	%p<23>;
	.reg .b32 	%r<63>;
	.reg .b64 	%rd<23>;
	// demoted variable
	.shared .align 4 .b8 _ZZ14apply_coloringPiS_iS_S_S_iE8warp_sum[128];
	ld.param.u64 	%rd6, [_Z14apply_coloringPiS_iS_S_S_i_param_0];
	ld.param.u64 	%rd7, [_Z14apply_coloringPiS_iS_S_S_i_param_1];
	ld.param.u32 	%r21, [_Z14apply_coloringPiS_iS_S_S_i_param_2];
	ld.param.u64 	%rd8, [_Z14apply_coloringPiS_iS_S_S_i_param_3];
	ld.param.u64 	%rd10, [_Z14apply_coloringPiS_iS_S_S_i_param_4];
	ld.param.u64 	%rd9, [_Z14apply_coloringPiS_iS_S_S_i_param_5];
	ld.param.u32 	%r22, [_Z14apply_coloringPiS_iS_S_S_i_param_6];
	cvta.to.global.u64 	%rd1, %rd10;
	mov.u32 	%r1, %ctaid.x;
	mov.u32 	%r2, %ntid.x;
	mov.u32 	%r3, %tid.x;
	mad.lo.s32 	%r57, %r1, %r2, %r3;
	setp.ge.s32 	%p1, %r57, %r21;
	mov.b32 	%r58, 0;
	@%p1 bra 	$L__BB1_10;
	mov.u32 	%r25, %nctaid.x;
	mul.lo.s32 	%r5, %r2, %r25;
	cvta.to.global.u64 	%rd2, %rd8;
	cvta.to.global.u64 	%rd3, %rd6;
	cvta.to.global.u64 	%rd4, %rd7;
	mov.b32 	%r58, 0;
$L__BB1_2:
	mul.wide.s32 	%rd11, %r57, 4;
	add.s64 	%rd12, %rd1, %rd11;
	ld.global.u32 	%r26, [%rd12];
	setp.eq.s32 	%p2, %r26, 0;
	@%p2 bra 	$L__BB1_9;
	add.s64 	%rd5, %rd2, %rd11;
	ld.global.u32 	%r27, [%rd5];
	setp.ne.s32 	%p3, %r27, -1;
	@%p3 bra 	$L__BB1_9;
	add.s64 	%rd15, %rd3, %rd11;
	ld.global.u32 	%r59, [%rd15];
	ld.global.u32 	%r9, [%rd15+4];
	setp.ge.s32 	%p4, %r59, %r9;
	@%p4 bra 	$L__BB1_8;
$L__BB1_5:
	mul.wide.s32 	%rd16, %r59, 4;
	add.s64 	%rd17, %rd4, %rd16;
	ld.global.u32 	%r11, [%rd17];
	setp.ge.s32 	%p5, %r11, %r57;
	@%p5 bra 	$L__BB1_7;
	mul.wide.s32 	%rd18, %r11, 4;
	add.s64 	%rd19, %rd1, %rd18;
	ld.global.u32 	%r28, [%rd19];
	setp.ne.s32 	%p6, %r28, 0;
	@%p6 bra 	$L__BB1_9;
$L__BB1_7:
	add.s32 	%r59, %r59, 1;
	setp.lt.s32 	%p7, %r59, %r9;
	@%p7 bra 	$L__BB1_5;
$L__BB1_8:
	st.global.u32 	[%rd5], %r22;
	add.s32 	%r58, %r58, 1;
$L__BB1_9:
	add.s32 	%r57, %r57, %r5;
	setp.lt.s32 	%p8, %r57, %r21;
	@%p8 bra 	$L__BB1_2;
$L__BB1_10:
	bar.sync 	0;
	shfl.sync.down.b32	%r29|%p9, %r58, 16, 31, -1;
	add.s32 	%r30, %r29, %r58;
	shfl.sync.down.b32	%r31|%p10, %r30, 8, 31, -1;
	add.s32 	%r32, %r30, %r31;
	shfl.sync.down.b32	%r33|%p11, %r32, 4, 31, -1;
	add.s32 	%r34, %r32, %r33;
	shfl.sync.down.b32	%r35|%p12, %r34, 2, 31, -1;
	add.s32 	%r36, %r34, %r35;
	shfl.sync.down.b32	%r37|%p13, %r36, 1, 31, -1;
	add.s32 	%r17, %r36, %r37;
	and.b32  	%r38, %r3, 31;
	setp.ne.s32 	%p14, %r38, 0;
	@%p14 bra 	$L__BB1_12;
	shr.u32 	%r39, %r3, 3;
	mov.u32 	%r40, _ZZ14apply_coloringPiS_iS_S_S_iE8warp_sum;
	add.s32 	%r41, %r40, %r39;
	st.shared.u32 	[%r41], %r17;
$L__BB1_12:
	bar.sync 	0;
	setp.gt.u32 	%p15, %r3, 31;
	@%p15 bra 	$L__BB1_17;
	add.s32 	%r43, %r2, 31;
	shr.u32 	%r44, %r43, 5;
	setp.ge.u32 	%p16, %r3, %r44;
	mov.b32 	%r62, 0;
	@%p16 bra 	$L__BB1_15;
	shl.b32 	%r45, %r3, 2;
	mov.u32 	%r46, _ZZ14apply_coloringPiS_iS_S_S_iE8warp_sum;
	add.s32 	%r47, %r46, %r45;
	ld.shared.u32 	%r62, [%r47];
$L__BB1_15:
	shfl.sync.down.b32	%r48|%p17, %r62, 16, 31, -1;
	add.s32 	%r49, %r48, %r62;
	shfl.sync.down.b32	%r50|%p18, %r49, 8, 31, -1;
	add.s32 	%r51, %r49, %r50;
	shfl.sync.down.b32	%r52|%p19, %r51, 4, 31, -1;
	add.s32 	%r53, %r51, %r52;
	shfl.sync.down.b32	%r54|%p20, %r53, 2, 31, -1;
	add.s32 	%r55, %r53, %r54;
	shfl.sync.down.b32	%r56|%p21, %r55, 1, 31, -1;
	add.s32 	%r20, %r55, %r56;
	setp.ne.s32 	%p22, %r3, 0;
	@%p22 bra 	$L__BB1_17;
	cvta.to.global.u64 	%rd20, %rd9;
	mul.wide.u32 	%rd21, %r1, 4;
	add.s64 	%rd22, %rd20, %rd21;
	st.global.u32 	[%rd22], %r20;
$L__BB1_17:
	ret;

}
	// .globl	_Z15verify_coloringPiS_iS_S_S_S_
.visible .entry _Z15verify_coloringPiS_iS_S_S_S_(
	.param .u64 .ptr .align 1 _Z15verify_coloringPiS_iS_S_S_S__param_0,
	.param .u64 .ptr .align 1 _Z15verify_coloringPiS_iS_S_S_S__param_1,
	.param .u32 _Z15verify_coloringPiS_iS_S_S_S__param_2,
	.param .u64 .ptr .align 1 _Z15verify_coloringPiS_iS_S_S_S__param_3,
	.param .u64 .ptr .align 1 _Z15verify_coloringPiS_iS_S_S_S__param_4,
	.param .u64 .ptr .align 1 _Z15verify_coloringPiS_iS_S_S_S__param_5,
	.param .u64 .ptr .align 1 _Z15verify_coloringPiS_iS_S_S_S__param_6
)
{
	.reg .pred 	%p<8>;
	.reg .b32 	%r<22>;
	.reg .b64 	%rd<23>;

	ld.param.u64 	%rd7, [_Z15verify_coloringPiS_iS_S_S_S__param_0];
	ld.param.u64 	%rd8, [_Z15verify_coloringPiS_iS_S_S_S__param_1];
	ld.param.u32 	%r11, [_Z15verify_coloringPiS_iS_S_S_S__param_2];
	ld.param.u64 	%rd12, [_Z15verify_coloringPiS_iS_S_S_S__param_3];
	ld.param.u64 	%rd9, [_Z15verify_coloringPiS_iS_S_S_S__param_4];
	ld.param.u64 	%rd10, [_Z15verify_coloringPiS_iS_S_S_S__param_5];
	ld.param.u64 	%rd11, [_Z15verify_coloringPiS_iS_S_S_S__param_6];
	cvta.to.global.u64 	%rd1, %rd12;
	mov.u32 	%r12, %ctaid.x;
	mov.u32 	%r1, %ntid.x;
	mov.u32 	%r13, %tid.x;
	mad.lo.s32 	%r20, %r12, %r1, %r13;
	setp.ge.s32 	%p1, %r20, %r11;
	@%p1 bra 	$L__BB2_11;
	mov.u32 	%r14, %nctaid.x;
	mul.lo.s32 	%r3, %r1, %r14;
	cvta.to.global.u64 	%rd2, %rd9;
	cvta.to.global.u64 	%rd3, %rd7;
	cvta.to.global.u64 	%rd4, %rd8;
	cvta.to.global.u64 	%rd5, %rd11;
	cvta.to.global.u64 	%rd6, %rd10;
$L__BB2_2:
	mul.wide.s32 	%rd13, %r20, 4;
	add.s64 	%rd14, %rd1, %rd13;
	ld.global.u32 	%r5, [%rd14];
	setp.lt.s32 	%p2, %r5, 0;
	@%p2 bra 	$L__BB2_5;
	mul.wide.u32 	%rd15, %r5, 4;
	add.s64 	%rd16, %rd2, %rd15;
	mov.b32 	%r16, 1;
	st.global.u32 	[%rd16], %r16;
$L__BB2_4:
	add.s64 	%rd18, %rd3, %rd13;
	ld.global.u32 	%r21, [%rd18];
	ld.global.u32 	%r7, [%rd18+4];
	setp.ge.s32 	%p4, %r21, %r7;
	@%p4 bra 	$L__BB2_10;
	bra.uni 	$L__BB2_8;
$L__BB2_5:
	setp.ne.s32 	%p3, %r5, -1;
	@%p3 bra 	$L__BB2_4;
	atom.global.add.u32 	%r15, [%rd6], 1;
	bra.uni 	$L__BB2_10;
$L__BB2_7:
	add.s32 	%r21, %r21, 1;
	setp.ge.s32 	%p6, %r21, %r7;
	@%p6 bra 	$L__BB2_10;
$L__BB2_8:
	mul.wide.s32 	%rd19, %r21, 4;
	add.s64 	%rd20, %rd4, %rd19;
	ld.global.u32 	%r17, [%rd20];
	mul.wide.s32 	%rd21, %r17, 4;
	add.s64 	%rd22, %rd1, %rd21;
	ld.global.u32 	%r18, [%rd22];
	setp.ne.s32 	%p5, %r18, %r5;
	@%p5 bra 	$L__BB2_7;
	atom.global.add.u32 	%r19, [%rd5], 1;
$L__BB2_10:
	add.s32 	%r20, %r20, %r3;
	setp.lt.s32 	%p7, %r20, %r11;
	@%p7 bra 	$L__BB2_2;
$L__BB2_11:
	ret;

}


// ===== COMPILED SASS (sm_100) =====

	.target	sm_100

	.elftype	@"ET_EXEC"


//--------------------- .note.nv.tkinfo           --------------------------
	.section	.note.nv.tkinfo,"",@"SHT_NOTE"
	.sectionflags	@"SHF_NOTE_NV_TKINFO"
	.tkinfo
        /*0018*/ 	.word	0x00000002
        /*0030*/ 	.string	""
        /*0030*/ 	.string	"ptxas"
        /*0030*/ 	.string	"Cuda compilation tools, release 13.0, V13.0.88"
        /*0030*/ 	.string	"Build cuda_13.0.r13.0/compiler.36424714_0"
        /*0030*/ 	.string	"-arch sm_100 -m 64 "



//--------------------- .note.nv.cuinfo           --------------------------
	.section	.note.nv.cuinfo,"",@"SHT_NOTE"
	.sectionflags	@"SHF_NOTE_NV_CUINFO"
        /*0018*/ 	.short	0x0002
        /*001a*/ 	.short	0x0064
        /*001c*/ 	.short	0x0082
	.zero		2


//--------------------- .nv.info                  --------------------------
	.section	.nv.info,"",@"SHT_CUDA_INFO"
	.align	4


	//----- nvinfo : EIATTR_REGCOUNT
	.align		4
        /*0000*/ 	.byte	0x04, 0x2f
        /*0002*/ 	.short	(.L_1 - .L_0)
	.align		4
.L_0:
        /*0004*/ 	.word	index@(_Z22luby_mis_coloring_iterPiS_iS_S_S_i)
        /*0008*/ 	.word	0x00000012


	//----- nvinfo : EIATTR_FRAME_SIZE
	.align		4
.L_1:
        /*000c*/ 	.byte	0x04, 0x11
        /*000e*/ 	.short	(.L_3 - .L_2)
	.align		4
.L_2:
        /*0010*/ 	.word	index@(_Z22luby_mis_coloring_iterPiS_iS_S_S_i)
        /*0014*/ 	.word	0x00000000


	//----- nvinfo : EIATTR_REGCOUNT
	.align		4
.L_3:
        /*0018*/ 	.byte	0x04, 0x2f
        /*001a*/ 	.short	(.L_5 - .L_4)
	.align		4
.L_4:
        /*001c*/ 	.word	index@(_Z14apply_coloringPiS_iS_S_S_i)
        /*0020*/ 	.word	0x00000012


	//----- nvinfo : EIATTR_FRAME_SIZE
	.align		4
.L_5:
        /*0024*/ 	.byte	0x04, 0x11
        /*0026*/ 	.short	(.L_7 - .L_6)
	.align		4
.L_6:
        /*0028*/ 	.word	index@(_Z14apply_coloringPiS_iS_S_S_i)
        /*002c*/ 	.word	0x00000000


	//----- nvinfo : EIATTR_REGCOUNT
	.align		4
.L_7:
        /*0030*/ 	.byte	0x04, 0x2f
        /*0032*/ 	.short	(.L_9 - .L_8)
	.align		4
.L_8:
        /*0034*/ 	.word	index@(_Z15verify_coloringPiS_iS_S_S_S_)
        /*0038*/ 	.word	0x00000010


	//----- nvinfo : EIATTR_FRAME_SIZE
	.align		4
.L_9:
        /*003c*/ 	.byte	0x04, 0x11
        /*003e*/ 	.short	(.L_11 - .L_10)
	.align		4
.L_10:
        /*0040*/ 	.word	index@(_Z15verify_coloringPiS_iS_S_S_S_)
        /*0044*/ 	.word	0x00000000


	//----- nvinfo : EIATTR_MIN_STACK_SIZE
	.align		4
.L_11:
        /*0048*/ 	.byte	0x04, 0x12
        /*004a*/ 	.short	(.L_13 - .L_12)
	.align		4
.L_12:
        /*004c*/ 	.word	index@(_Z15verify_coloringPiS_iS_S_S_S_)
        /*0050*/ 	.word	0x00000000


	//----- nvinfo : EIATTR_MIN_STACK_SIZE
	.align		4
.L_13:
        /*0054*/ 	.byte	0x04, 0x12
        /*0056*/ 	.short	(.L_15 - .L_14)
	.align		4
.L_14:
        /*0058*/ 	.word	index@(_Z14apply_coloringPiS_iS_S_S_i)
        /*005c*/ 	.word	0x00000000


	//----- nvinfo : EIATTR_MIN_STACK_SIZE
	.align		4
.L_15:
        /*0060*/ 	.byte	0x04, 0x12
        /*0062*/ 	.short	(.L_17 - .L_16)
	.align		4
.L_16:
        /*0064*/ 	.word	index@(_Z22luby_mis_coloring_iterPiS_iS_S_S_i)
        /*0068*/ 	.word	0x00000000
.L_17:


//--------------------- .nv.compat                --------------------------
	.section	.nv.compat,"",@"SHT_CUDA_COMPAT_INFO"
	.align	4
        /*0000*/ 	.byte	0x02, 0x09, 0x00, 0x00, 0x02, 0x02, 0x01, 0x00, 0x02, 0x05, 0x05, 0x00, 0x03, 0x07, 0x01, 0x01
        /*0010*/ 	.byte	0x02, 0x03, 0x00, 0x00, 0x02, 0x06, 0x01, 0x00, 0x04, 0x0b, 0x08, 0x00, 0x09, 0x00, 0x00, 0x00
        /*0020*/ 	.byte	0x00, 0x00, 0x00, 0x00


//--------------------- .nv.info._Z15verify_coloringPiS_iS_S_S_S_ --------------------------
	.section	.nv.info._Z15verify_coloringPiS_iS_S_S_S_,"",@"SHT_CUDA_INFO"
	.sectionflags	@""
	.align	4


	//----- nvinfo : EIATTR_CUDA_API_VERSION
	.align		4
        /*0000*/ 	.byte	0x04, 0x37
        /*0002*/ 	.short	(.L_19 - .L_18)
.L_18:
        /*0004*/ 	.word	0x00000082


	//----- nvinfo : EIATTR_KPARAM_INFO
	.align		4
.L_19:
        /*0008*/ 	.byte	0x04, 0x17
        /*000a*/ 	.short	(.L_21 - .L_20)
.L_20:
        /*000c*/ 	.word	0x00000000
        /*0010*/ 	.short	0x0006
        /*0012*/ 	.short	0x0030
        /*0014*/ 	.byte	0x00, 0xf5, 0x21, 0x00


	//----- nvinfo : EIATTR_KPARAM_INFO
	.align		4
.L_21:
        /*0018*/ 	.byte	0x04, 0x17
        /*001a*/ 	.short	(.L_23 - .L_22)
.L_22:
        /*001c*/ 	.word	0x00000000
        /*0020*/ 	.short	0x0005
        /*0022*/ 	.short	0x0028
        /*0024*/ 	.byte	0x00, 0xf5, 0x21, 0x00


	//----- nvinfo : EIATTR_KPARAM_INFO
	.align		4
.L_23:
        /*0028*/ 	.byte	0x04, 0x17
        /*002a*/ 	.short	(.L_25 - .L_24)
.L_24:
        /*002c*/ 	.word	0x00000000
        /*0030*/ 	.short	0x0004
        /*0032*/ 	.short	0x0020
        /*0034*/ 	.byte	0x00, 0xf5, 0x21, 0x00


	//----- nvinfo : EIATTR_KPARAM_INFO
	.align		4
.L_25:
        /*0038*/ 	.byte	0x04, 0x17
        /*003a*/ 	.short	(.L_27 - .L_26)
.L_26:
        /*003c*/ 	.word	0x00000000
        /*0040*/ 	.short	0x0003
        /*0042*/ 	.short	0x0018
        /*0044*/ 	.byte	0x00, 0xf5, 0x21, 0x00


	//----- nvinfo : EIATTR_KPARAM_INFO
	.align		4
.L_27:
        /*0048*/ 	.byte	0x04, 0x17
        /*004a*/ 	.short	(.L_29 - .L_28)
.L_28:
        /*004c*/ 	.word	0x00000000
        /*0050*/ 	.short	0x0002
        /*0052*/ 	.short	0x0010
        /*0054*/ 	.byte	0x00, 0xf0, 0x11, 0x00


	//----- nvinfo : EIATTR_KPARAM_INFO
	.align		4
.L_29:
        /*0058*/ 	.byte	0x04, 0x17
        /*005a*/ 	.short	(.L_31 - .L_30)
.L_30:
        /*005c*/ 	.word	0x00000000
        /*0060*/ 	.short	0x0001
        /*0062*/ 	.short	0x0008
        /*0064*/ 	.byte	0x00, 0xf5, 0x21, 0x00


	//----- nvinfo : EIATTR_KPARAM_INFO
	.align		4
.L_31:
        /*0068*/ 	.byte	0x04, 0x17
        /*006a*/ 	.short	(.L_33 - .L_32)
.L_32:
        /*006c*/ 	.word	0x00000000
        /*0070*/ 	.short	0x0000
        /*0072*/ 	.short	0x0000
        /*0074*/ 	.byte	0x00, 0xf5, 0x21, 0x00


	//----- nvinfo : EIATTR_SPARSE_MMA_MASK
	.align		4
.L_33:
        /*0078*/ 	.byte	0x03, 0x50
        /*007a*/ 	.short	0x0000


	//----- nvinfo : EIATTR_MAXREG_COUNT
	.align		4
        /*007c*/ 	.byte	0x03, 0x1b
        /*007e*/ 	.short	0x00ff


	//----- nvinfo : EIATTR_MERCURY_ISA_VERSION
	.align		4
        /*0080*/ 	.byte	0x03, 0x5f
        /*0082*/ 	.short	0x0101


	//----- nvinfo : EIATTR_INT_WARP_WIDE_INSTR_OFFSETS
	.align		4
        /*0084*/ 	.byte	0x04, 0x31
        /*0086*/ 	.short	(.L_35 - .L_34)


	//   ....[0]....
.L_34:
        /*0088*/ 	.word	0x000001f0


	//   ....[1]....
        /*008c*/ 	.word	0x00000410


	//----- nvinfo : EIATTR_VRC_CTA_INIT_COUNT
	.align		4
.L_35:
        /*0090*/ 	.byte	0x02, 0x4a
	.zero		1
	.zero		1


	//----- nvinfo : EIATTR_EXIT_INSTR_OFFSETS
	.align		4
        /*0094*/ 	.byte	0x04, 0x1c
        /*0096*/ 	.short	(.L_37 - .L_36)


	//   ....[0]....
.L_36:
        /*0098*/ 	.word	0x00000070


	//   ....[1]....
        /*009c*/ 	.word	0x00000480


	//----- nvinfo : EIATTR_CRS_STACK_SIZE
	.align		4
.L_37:
        /*00a0*/ 	.byte	0x04, 0x1e
        /*00a2*/ 	.short	(.L_39 - .L_38)
.L_38:
        /*00a4*/ 	.word	0x00000000


	//----- nvinfo : EIATTR_CBANK_PARAM_SIZE
	.align		4
.L_39:
        /*00a8*/ 	.byte	0x03, 0x19
        /*00aa*/ 	.short	0x0038


	//----- nvinfo : EIATTR_PARAM_CBANK
	.align		4
        /*00ac*/ 	.byte	0x04, 0x0a
        /*00ae*/ 	.short	(.L_41 - .L_40)
	.align		4
.L_40:
        /*00b0*/ 	.word	index@(.nv.constant0._Z15verify_coloringPiS_iS_S_S_S_)
        /*00b4*/ 	.short	0x0380
        /*00b6*/ 	.short	0x0038


	//----- nvinfo : EIATTR_SW_WAR
	.align		4
.L_41:
        /*00b8*/ 	.byte	0x04, 0x36
        /*00ba*/ 	.short	(.L_43 - .L_42)
.L_42:
        /*00bc*/ 	.word	0x00000008
.L_43:


//--------------------- .nv.info._Z14apply_coloringPiS_iS_S_S_i --------------------------
	.section	.nv.info._Z14apply_coloringPiS_iS_S_S_i,"",@"SHT_CUDA_INFO"
	.sectionflags	@""
	.align	4


	//----- nvinfo : EIATTR_CUDA_API_VERSION
	.align		4
        /*0000*/ 	.byte	0x04, 0x37
        /*0002*/ 	.short	(.L_45 - .L_44)
.L_44:
        /*0004*/ 	.word	0x00000082


	//----- nvinfo : EIATTR_KPARAM_INFO
	.align		4
.L_45:
        /*0008*/ 	.byte	0x04, 0x17
        /*000a*/ 	.short	(.L_47 - .L_46)
.L_46:
        /*000c*/ 	.word	0x00000000
        /*0010*/ 	.short	0x0006
        /*0012*/ 	.short	0x0030
        /*0014*/ 	.byte	0x00, 0xf0, 0x11, 0x00


	//----- nvinfo : EIATTR_KPARAM_INFO
	.align		4
.L_47:
        /*0018*/ 	.byte	0x04, 0x17
        /*001a*/ 	.short	(.L_49 - .L_48)
.L_48:
        /*001c*/ 	.word	0x00000000
        /*0020*/ 	.short	0x0005
        /*0022*/ 	.short	0x0028
        /*0024*/ 	.byte	0x00, 0xf5, 0x21, 0x00


	//----- nvinfo : EIATTR_KPARAM_INFO
	.align		4
.L_49:
        /*0028*/ 	.byte	0x04, 0x17
        /*002a*/ 	.short	(.L_51 - .L_50)
.L_50:
        /*002c*/ 	.word	0x00000000
        /*0030*/ 	.short	0x0004
        /*0032*/ 	.short	0x0020
        /*0034*/ 	.byte	0x00, 0xf5, 0x21, 0x00


	//----- nvinfo : EIATTR_KPARAM_INFO
	.align		4
.L_51:
        /*0038*/ 	.byte	0x04, 0x17
        /*003a*/ 	.short	(.L_53 - .L_52)
.L_52:
        /*003c*/ 	.word	0x00000000
        /*0040*/ 	.short	0x0003
        /*0042*/ 	.short	0x0018
        /*0044*/ 	.byte	0x00, 0xf5, 0x21, 0x00


	//----- nvinfo : EIATTR_KPARAM_INFO
	.align		4
.L_53:
        /*0048*/ 	.byte	0x04, 0x17
        /*004a*/ 	.short	(.L_55 - .L_54)
.L_54:
        /*004c*/ 	.word	0x00000000
        /*0050*/ 	.short	0x0002
        /*0052*/ 	.short	0x0010
        /*0054*/ 	.byte	0x00, 0xf0, 0x11, 0x00


	//----- nvinfo : EIATTR_KPARAM_INFO
	.align		4
.L_55:
        /*0058*/ 	.byte	0x04, 0x17
        /*005a*/ 	.short	(.L_57 - .L_56)
.L_56:
        /*005c*/ 	.word	0x00000000
        /*0060*/ 	.short	0x0001
        /*0062*/ 	.short	0x0008
        /*0064*/ 	.byte	0x00, 0xf5, 0x21, 0x00


	//----- nvinfo : EIATTR_KPARAM_INFO
	.align		4
.L_57:
        /*0068*/ 	.byte	0x04, 0x17
        /*006a*/ 	.short	(.L_59 - .L_58)
.L_58:
        /*006c*/ 	.word	0x00000000
        /*0070*/ 	.short	0x0000
        /*0072*/ 	.short	0x0000
        /*0074*/ 	.byte	0x00, 0xf5, 0x21, 0x00


	//----- nvinfo : EIATTR_SPARSE_MMA_MASK
	.align		4
.L_59:
        /*0078*/ 	.byte	0x03, 0x50
        /*007a*/ 	.short	0x0000


	//----- nvinfo : EIATTR_MAXREG_COUNT
	.align		4
        /*007c*/ 	.byte	0x03, 0x1b
        /*007e*/ 	.short	0x00ff


	//----- nvinfo : EIATTR_NUM_BARRIERS
	.align		4
        /*0080*/ 	.byte	0x02, 0x4c
        /*0082*/ 	.byte	0x01
	.zero		1


	//----- nvinfo : EIATTR_MERCURY_ISA_VERSION
	.align		4
        /*0084*/ 	.byte	0x03, 0x5f
        /*0086*/ 	.short	0x0101


	//----- nvinfo : EIATTR_COOP_GROUP_MASK_REGIDS
	.align		4
        /*0088*/ 	.byte	0x04, 0x29
        /*008a*/ 	.short	(.L_61 - .L_60)


	//   ....[0]....
.L_60:
        /*008c*/ 	.word	0xffffffff


	//   ....[1]....
        /*0090*/ 	.word	0xffffffff


	//   ....[2]....
        /*0094*/ 	.word	0xffffffff


	//   ....[3]....
        /*0098*/ 	.word	0xffffffff


	//   ....[4]....
        /*009c*/ 	.word	0xffffffff


	//   ....[5]....
        /*00a0*/ 	.word	0xffffffff


	//   ....[6]....
        /*00a4*/ 	.word	0xffffffff


	//   ....[7]....
        /*00a8*/ 	.word	0xffffffff


	//   ....[8]....
        /*00ac*/ 	.word	0xffffffff


	//   ....[9]....
        /*00b0*/ 	.word	0xffffffff


	//----- nvinfo : EIATTR_COOP_GROUP_INSTR_OFFSETS
	.align		4
.L_61:
        /*00b4*/ 	.byte	0x04, 0x28
        /*00b6*/ 	.short	(.L_63 - .L_62)


	//   ....[0]....
.L_62:
        /*00b8*/ 	.word	0x000003a0


	//   ....[1]....
        /*00bc*/ 	.word	0x00000410


	//   ....[2]....
        /*00c0*/ 	.word	0x00000450


	//   ....[3]....
        /*00c4*/ 	.word	0x00000470


	//   ....[4]....
        /*00c8*/ 	.word	0x00000490


	//   ....[5]....
        /*00cc*/ 	.word	0x00000580


	//   ....[6]....
        /*00d0*/ 	.word	0x000005a0


	//   ....[7]....
        /*00d4*/ 	.word	0x000005c0


	//   ....[8]....
        /*00d8*/ 	.word	0x000005e0


	//   ....[9]....
        /*00dc*/ 	.word	0x00000600


	//----- nvinfo : EIATTR_VRC_CTA_INIT_COUNT
	.align		4
.L_63:
        /*00e0*/ 	.byte	0x02, 0x4a
	.zero		1
	.zero		1


	//----- nvinfo : EIATTR_EXIT_INSTR_OFFSETS
	.align		4
        /*00e4*/ 	.byte	0x04, 0x1c
        /*00e6*/ 	.short	(.L_65 - .L_64)


	//   ....[0]....
.L_64:
        /*00e8*/ 	.word	0x000004d0


	//   ....[1]....
        /*00ec*/ 	.word	0x00000610


	//   ....[2]....
        /*00f0*/ 	.word	0x00000660


	//----- nvinfo : EIATTR_CRS_STACK_SIZE
	.align		4
.L_65:
        /*00f4*/ 	.byte	0x04, 0x1e
        /*00f6*/ 	.short	(.L_67 - .L_66)
.L_66:
        /*00f8*/ 	.word	0x00000000


	//----- nvinfo : EIATTR_CBANK_PARAM_SIZE
	.align		4
.L_67:
        /*00fc*/ 	.byte	0x03, 0x19
        /*00fe*/ 	.short	0x0034


	//----- nvinfo : EIATTR_PARAM_CBANK
	.align		4
        /*0100*/ 	.byte	0x04, 0x0a
        /*0102*/ 	.short	(.L_69 - .L_68)
	.align		4
.L_68:
        /*0104*/ 	.word	index@(.nv.constant0._Z14apply_coloringPiS_iS_S_S_i)
        /*0108*/ 	.short	0x0380
        /*010a*/ 	.short	0x0034


	//----- nvinfo : EIATTR_SW_WAR
	.align		4
.L_69:
        /*010c*/ 	.byte	0x04, 0x36
        /*010e*/ 	.short	(.L_71 - .L_70)
.L_70:
        /*0110*/ 	.word	0x00000008
.L_71:


//--------------------- .nv.info._Z22luby_mis_coloring_iterPiS_iS_S_S_i --------------------------
	.section	.nv.info._Z22luby_mis_coloring_iterPiS_iS_S_S_i,"",@"SHT_CUDA_INFO"
	.sectionflags	@""
	.align	4


	//----- nvinfo : EIATTR_CUDA_API_VERSION
	.align		4
        /*0000*/ 	.byte	0x04, 0x37
        /*0002*/ 	.short	(.L_73 - .L_72)
.L_72:
        /*0004*/ 	.word	0x00000082


	//----- nvinfo : EIATTR_KPARAM_INFO
	.align		4
.L_73:
        /*0008*/ 	.byte	0x04, 0x17
        /*000a*/ 	.short	(.L_75 - .L_74)
.L_74:
        /*000c*/ 	.word	0x00000000
        /*0010*/ 	.short	0x0006
        /*0012*/ 	.short	0x0030
        /*0014*/ 	.byte	0x00, 0xf0, 0x11, 0x00


	//----- nvinfo : EIATTR_KPARAM_INFO
	.align		4
.L_75:
        /*0018*/ 	.byte	0x04, 0x17
        /*001a*/ 	.short	(.L_77 - .L_76)
.L_76:
        /*001c*/ 	.word	0x00000000
        /*0020*/ 	.short	0x0005
        /*0022*/ 	.short	0x0028
        /*0024*/ 	.byte	0x00, 0xf5, 0x21, 0x00


	//----- nvinfo : EIATTR_KPARAM_INFO
	.align		4
.L_77:
        /*0028*/ 	.byte	0x04, 0x17
        /*002a*/ 	.short	(.L_79 - .L_78)
.L_78:
        /*002c*/ 	.word	0x00000000
        /*0030*/ 	.short	0x0004
        /*0032*/ 	.short	0x0020
        /*0034*/ 	.byte	0x00, 0xf5, 0x21, 0x00


	//----- nvinfo : EIATTR_KPARAM_INFO
	.align		4
.L_79:
        /*0038*/ 	.byte	0x04, 0x17
        /*003a*/ 	.short	(.L_81 - .L_80)
.L_80:
        /*003c*/ 	.word	0x00000000
        /*0040*/ 	.short	0x0003
        /*0042*/ 	.short	0x0018
        /*0044*/ 	.byte	0x00, 0xf5, 0x21, 0x00


	//----- nvinfo : EIATTR_KPARAM_INFO
	.align		4
.L_81:
        /*0048*/ 	.byte	0x04, 0x17
        /*004a*/ 	.short	(.L_83 - .L_82)
.L_82:
        /*004c*/ 	.word	0x00000000
        /*0050*/ 	.short	0x0002
        /*0052*/ 	.short	0x0010
        /*0054*/ 	.byte	0x00, 0xf0, 0x11, 0x00


	//----- nvinfo : EIATTR_KPARAM_INFO
	.align		4
.L_83:
        /*0058*/ 	.byte	0x04, 0x17
        /*005a*/ 	.short	(.L_85 - .L_84)
.L_84:
        /*005c*/ 	.word	0x00000000
        /*0060*/ 	.short	0x0001
        /*0062*/ 	.short	0x0008
        /*0064*/ 	.byte	0x00, 0xf5, 0x21, 0x00


	//----- nvinfo : EIATTR_KPARAM_INFO
	.align		4
.L_85:
        /*0068*/ 	.byte	0x04, 0x17
        /*006a*/ 	.short	(.L_87 - .L_86)
.L_86:
        /*006c*/ 	.word	0x00000000
        /*0070*/ 	.short	0x0000
        /*0072*/ 	.short	0x0000
        /*0074*/ 	.byte	0x00, 0xf5, 0x21, 0x00


	//----- nvinfo : EIATTR_SPARSE_MMA_MASK
	.align		4
.L_87:
        /*0078*/ 	.byte	0x03, 0x50
        /*007a*/ 	.short	0x0000


	//----- nvinfo : EIATTR_MAXREG_COUNT
	.align		4
        /*007c*/ 	.byte	0x03, 0x1b
        /*007e*/ 	.short	0x00ff


	//----- nvinfo : EIATTR_MERCURY_ISA_VERSION
	.align		4
        /*0080*/ 	.byte	0x03, 0x5f
        /*0082*/ 	.short	0x0101


	//----- nvinfo : EIATTR_VRC_CTA_INIT_COUNT
	.align		4
        /*0084*/ 	.byte	0x02, 0x4a
	.zero		1
	.zero		1


	//----- nvinfo : EIATTR_EXIT_INSTR_OFFSETS
	.align		4
        /*0088*/ 	.byte	0x04, 0x1c
        /*008a*/ 	.short	(.L_89 - .L_88)


	//   ....[0]....
.L_88:
        /*008c*/ 	.word	0x00000070


	//   ....[1]....
        /*0090*/ 	.word	0x00000350


	//----- nvinfo : EIATTR_CRS_STACK_SIZE
	.align		4
.L_89:
        /*0094*/ 	.byte	0x04, 0x1e
        /*0096*/ 	.short	(.L_91 - .L_90)
.L_90:
        /*0098*/ 	.word	0x00000000


	//----- nvinfo : EIATTR_CBANK_PARAM_SIZE
	.align		4
.L_91:
        /*009c*/ 	.byte	0x03, 0x19
        /*009e*/ 	.short	0x0034


	//----- nvinfo : EIATTR_PARAM_CBANK
	.align		4
        /*00a0*/ 	.byte	0x04, 0x0a
        /*00a2*/ 	.short	(.L_93 - .L_92)
	.align		4
.L_92:
        /*00a4*/ 	.word	index@(.nv.constant0._Z22luby_mis_coloring_iterPiS_iS_S_S_i)
        /*00a8*/ 	.short	0x0380
        /*00aa*/ 	.short	0x0034


	//----- nvinfo : EIATTR_SW_WAR
	.align		4
.L_93:
        /*00ac*/ 	.byte	0x04, 0x36
        /*00ae*/ 	.short	(.L_95 - .L_94)
.L_94:
        /*00b0*/ 	.word	0x00000008
.L_95:


//--------------------- .nv.callgraph             --------------------------
	.section	.nv.callgraph,"",@"SHT_CUDA_CALLGRAPH"
	.align	4
	.sectionentsize	8
	.align		4
        /*0000*/ 	.word	0x00000000
	.align		4
        /*0004*/ 	.word	0xffffffff
	.align		4
        /*0008*/ 	.word	0x00000000
	.align		4
        /*000c*/ 	.word	0xfffffffe
	.align		4
        /*0010*/ 	.word	0x00000000
	.align		4
        /*0014*/ 	.word	0xfffffffd
	.align		4
        /*0018*/ 	.word	0x00000000
	.align		4
        /*001c*/ 	.word	0xfffffffc


//--------------------- .text._Z15verify_coloringPiS_iS_S_S_S_ --------------------------
	.section	.text._Z15verify_coloringPiS_iS_S_S_S_,"ax",@progbits
	.align	128
        .global         _Z15verify_coloringPiS_iS_S_S_S_
        .type           _Z15verify_coloringPiS_iS_S_S_S_,@function
        .size           _Z15verify_coloringPiS_iS_S_S_S_,(.L_x_27 - _Z15verify_coloringPiS_iS_S_S_S_)
        .other          _Z15verify_coloringPiS_iS_S_S_S_,@"STO_CUDA_ENTRY STV_DEFAULT"
_Z15verify_coloringPiS_iS_S_S_S_:
.text._Z15verify_coloringPiS_iS_S_S_S_:
[----:B------:R-:W-:Y:S01]  /*0000*/  LDC R1, c[0x0][0x37c] ;  /* 0x0000df00ff017b82 */ /* 0x000fe20000000800 */
[----:B------:R-:W0:Y:S07]  /*0010*/  S2R R0, SR_TID.X ;  /* 0x0000000000007919 */ /* 0x000e2e0000002100 */
[----:B------:R-:W0:Y:S01]  /*0020*/  S2UR UR4, SR_CTAID.X ;  /* 0x00000000000479c3 */ /* 0x000e220000002500 */
[----:B------:R-:W1:Y:S07]  /*0030*/  LDCU UR5, c[0x0][0x390] ;  /* 0x00007200ff0577ac */ /* 0x000e6e0008000800 */
[----:B------:R-:W0:Y:S02]  /*0040*/  LDC R3, c[0x0][0x360] ;  /* 0x0000d800ff037b82 */ /* 0x000e240000000800 */
[----:B0-----:R-:W-:-:S05]  /*0050*/  IMAD R0, R3, UR4, R0 ;  /* 0x0000000403007c24 */ /* 0x001fca000f8e0200 */
[----:B-1----:R-:W-:-:S13]  /*0060*/  ISETP.GE.AND P0, PT, R0, UR5, PT ;  /* 0x0000000500007c0c */ /* 0x002fda000bf06270 */
[----:B------:R-:W-:Y:S05]  /*0070*/  @P0 EXIT ;  /* 0x000000000000094d */ /* 0x000fea0003800000 */
[----:B------:R-:W0:Y:S01]  /*0080*/  LDCU UR4, c[0x0][0x370] ;  /* 0x00006e00ff0477ac */ /* 0x000e220008000800 */
[----:B------:R-:W1:Y:S01]  /*0090*/  LDCU.64 UR6, c[0x0][0x358] ;  /* 0x00006b00ff0677ac */ /* 0x000e620008000a00 */
[----:B0-----:R-:W-:-:S07]  /*00a0*/  IMAD R3, R3, UR4, RZ ;  /* 0x0000000403037c24 */ /* 0x001fce000f8e02ff */
.L_x_6:
[----:B012---:R-:W0:Y:S01]  /*00b0*/  LDC.64 R4, c[0x0][0x398] ;  /* 0x0000e600ff047b82 */ /* 0x007e220000000a00 */
[----:B------:R-:W2:Y:S01]  /*00c0*/  LDCU UR4, c[0x0][0x390] ;  /* 0x00007200ff0477ac */ /* 0x000ea20008000800 */
[----:B0-----:R-:W-:-:S05]  /*00d0*/  IMAD.WIDE R6, R0, 0x4, R4 ;  /* 0x0000000400067825 */ /* 0x001fca00078e0204 */
[----:B-1----:R-:W3:Y:S01]  /*00e0*/  LDG.E R2, desc[UR6][R6.64] ;  /* 0x0000000606027981 */ /* 0x002ee2000c1e1900 */
[----:B------:R-:W-:Y:S01]  /*00f0*/  MOV R13, R0 ;  /* 0x00000000000d7202 */ /* 0x000fe20000000f00 */
[----:B------:R-:W-:Y:S01]  /*0100*/  IMAD.IADD R0, R3, 0x1, R0 ;  /* 0x0000000103007824 */ /* 0x000fe200078e0200 */
[----:B------:R-:W-:Y:S04]  /*0110*/  BSSY.RECONVERGENT B0, `(.L_x_0) ;  /* 0x0000035000007945 */ /* 0x000fe80003800200 */
[----:B------:R-:W-:Y:S01]  /*0120*/  BSSY.RELIABLE B1, `(.L_x_1) ;  /* 0x0000013000017945 */ /* 0x000fe20003800100 */
[----:B--2---:R-:W-:Y:S02]  /*0130*/  ISETP.GE.AND P0, PT, R0, UR4, PT ;  /* 0x0000000400007c0c */ /* 0x004fe4000bf06270 */
[----:B---3--:R-:W-:-:S13]  /*0140*/  ISETP.GE.AND P1, PT, R2, RZ, PT ;  /* 0x000000ff0200720c */ /* 0x008fda0003f26270 */
[----:B------:R-:W0:Y:S01]  /*0150*/  @P1 LDC.64 R8, c[0x0][0x3a0] ;  /* 0x0000e800ff081b82 */ /* 0x000e220000000a00 */
[----:B------:R-:W-:Y:S02]  /*0160*/  @P1 IMAD.MOV.U32 R11, RZ, RZ, 0x1 ;  /* 0x00000001ff0b1424 */ /* 0x000fe400078e00ff */
[----:B0-----:R-:W-:-:S05]  /*0170*/  @P1 IMAD.WIDE.U32 R8, R2, 0x4, R8 ;  /* 0x0000000402081825 */ /* 0x001fca00078e0008 */
[----:B------:R0:W-:Y:S01]  /*0180*/  @P1 STG.E desc[UR6][R8.64], R11 ;  /* 0x0000000b08001986 */ /* 0x0001e2000c101906 */
[----:B------:R-:W-:Y:S05]  /*0190*/  @P1 BRA `(.L_x_2) ;  /* 0x00000000002c1947 */ /* 0x000fea0003800000 */
[----:B------:R-:W-:-:S13]  /*01a0*/  ISETP.NE.AND P1, PT, R2, -0x1, PT ;  /* 0xffffffff0200780c */ /* 0x000fda0003f25270 */
[----:B------:R-:W-:Y:S05]  /*01b0*/  @!P1 BREAK.RELIABLE B1 ;  /* 0x0000000000019942 */ /* 0x000fea0003800100 */
[----:B------:R-:W-:Y:S05]  /*01c0*/  @P1 BRA `(.L_x_2) ;  /* 0x0000000000201947 */ /* 0x000fea0003800000 */
[----:B------:R-:W1:Y:S01]  /*01d0*/  S2R R2, SR_LANEID ;  /* 0x0000000000027919 */ /* 0x000e620000000000 */
[----:B------:R-:W2:Y:S01]  /*01e0*/  LDC.64 R4, c[0x0][0x3a8] ;  /* 0x0000ea00ff047b82 */ /* 0x000ea20000000a00 */
[----:B------:R-:W-:Y:S02]  /*01f0*/  VOTEU.ANY UR4, UPT, PT ;  /* 0x0000000000047886 */ /* 0x000fe400038e0100 */
[----:B------:R-:W-:Y:S02]  /*0200*/  UFLO.U32 UR5, UR4 ;  /* 0x00000004000572bd */ /* 0x000fe400080e0000 */
[----:B------:R-:W2:Y:S04]  /*0210*/  POPC R7, UR4 ;  /* 0x0000000400077d09 */ /* 0x000ea80008000000 */
[----:B-1----:R-:W-:-:S13]  /*0220*/  ISETP.EQ.U32.AND P1, PT, R2, UR5, PT ;  /* 0x0000000502007c0c */ /* 0x002fda000bf22070 */
[----:B--2---:R1:W-:Y:S01]  /*0230*/  @P1 REDG.E.ADD.STRONG.GPU desc[UR6][R4.64], R7 ;  /* 0x000000070400198e */ /* 0x0043e2000c12e106 */
[----:B------:R-:W-:Y:S05]  /*0240*/  BRA `(.L_x_3) ;  /* 0x0000000000847947 */ /* 0x000fea0003800000 */
.L_x_2:
[----:B------:R-:W-:Y:S05]  /*0250*/  BSYNC.RELIABLE B1 ;  /* 0x0000000000017941 */ /* 0x000fea0003800100 */
.L_x_1:
[----:B------:R-:W1:Y:S02]  /*0260*/  LDC.64 R6, c[0x0][0x380] ;  /* 0x0000e000ff067b82 */ /* 0x000e640000000a00 */
[----:B-1----:R-:W-:-:S05]  /*0270*/  IMAD.WIDE R6, R13, 0x4, R6 ;  /* 0x000000040d067825 */ /* 0x002fca00078e0206 */
[----:B0-----:R-:W2:Y:S04]  /*0280*/  LDG.E R8, desc[UR6][R6.64] ;  /* 0x0000000606087981 */ /* 0x001ea8000c1e1900 */
[----:B------:R-:W2:Y:S02]  /*0290*/  LDG.E R12, desc[UR6][R6.64+0x4] ;  /* 0x00000406060c7981 */ /* 0x000ea4000c1e1900 */
[----:B--2---:R-:W-:-:S13]  /*02a0*/  ISETP.GE.AND P1, PT, R8, R12, PT ;  /* 0x0000000c0800720c */ /* 0x004fda0003f26270 */
[----:B------:R-:W-:Y:S05]  /*02b0*/  @P1 BRA `(.L_x_3) ;  /* 0x0000000000681947 */ /* 0x000fea0003800000 */
[----:B------:R-:W0:Y:S01]  /*02c0*/  LDC.64 R6, c[0x0][0x388] ;  /* 0x0000e200ff067b82 */ /* 0x000e220000000a00 */
[----:B------:R-:W-:-:S07]  /*02d0*/  MOV R13, R8 ;  /* 0x00000008000d7202 */ /* 0x000fce0000000f00 */
[----:B------:R-:W1:Y:S08]  /*02e0*/  LDC.64 R8, c[0x0][0x388] ;  /* 0x0000e200ff087b82 */ /* 0x000e700000000a00 */
[----:B------:R-:W2:Y:S01]  /*02f0*/  LDC.64 R10, c[0x0][0x398] ;  /* 0x0000e600ff0a7b82 */ /* 0x000ea20000000a00 */
[----:B0-----:R-:W-:-:S06]  /*0300*/  IMAD.WIDE R6, R13, 0x4, R6 ;  /* 0x000000040d067825 */ /* 0x001fcc00078e0206 */
[----:B------:R-:W3:Y:S02]  /*0310*/  LDG.E R7, desc[UR6][R6.64] ;  /* 0x0000000606077981 */ /* 0x000ee4000c1e1900 */
[----:B---3--:R-:W-:-:S06]  /*0320*/  IMAD.WIDE R4, R7, 0x4, R4 ;  /* 0x0000000407047825 */ /* 0x008fcc00078e0204 */
[----:B------:R-:W3:Y:S02]  /*0330*/  LDG.E R5, desc[UR6][R4.64] ;  /* 0x0000000604057981 */ /* 0x000ee4000c1e1900 */
[----:B---3--:R-:W-:-:S13]  /*0340*/  ISETP.NE.AND P1, PT, R5, R2, PT ;  /* 0x000000020500720c */ /* 0x008fda0003f25270 */
[----:B-12---:R-:W-:Y:S05]  /*0350*/  @!P1 BRA `(.L_x_4) ;  /* 0x0000000000249947 */ /* 0x006fea0003800000 */
.L_x_5:
[----:B------:R-:W-:-:S05]  /*0360*/  VIADD R13, R13, 0x1 ;  /* 0x000000010d0d7836 */ /* 0x000fca0000000000 */
[----:B------:R-:W-:-:S13]  /*0370*/  ISETP.GE.AND P1, PT, R13, R12, PT ;  /* 0x0000000c0d00720c */ /* 0x000fda0003f26270 */
[----:B------:R-:W-:Y:S05]  /*0380*/  @P1 BRA `(.L_x_3) ;  /* 0x0000000000341947 */ /* 0x000fea0003800000 */
[----:B------:R-:W-:-:S05]  /*0390*/  IMAD.WIDE R6, R13, 0x4, R8 ;  /* 0x000000040d067825 */ /* 0x000fca00078e0208 */
[----:B------:R-:W2:Y:S02]  /*03a0*/  LDG.E R5, desc[UR6][R6.64] ;  /* 0x0000000606057981 */ /* 0x000ea4000c1e1900 */
[----:B--2---:R-:W-:-:S06]  /*03b0*/  IMAD.WIDE R4, R5, 0x4, R10 ;  /* 0x0000000405047825 */ /* 0x004fcc00078e020a */
[----:B------:R-:W2:Y:S02]  /*03c0*/  LDG.E R5, desc[UR6][R4.64] ;  /* 0x0000000604057981 */ /* 0x000ea4000c1e1900 */
[----:B--2---:R-:W-:-:S13]  /*03d0*/  ISETP.NE.AND P1, PT, R5, R2, PT ;  /* 0x000000020500720c */ /* 0x004fda0003f25270 */
[----:B------:R-:W-:Y:S05]  /*03e0*/  @P1 BRA `(.L_x_5) ;  /* 0xfffffffc00dc1947 */ /* 0x000fea000383ffff */
.L_x_4:
[----:B------:R-:W0:Y:S01]  /*03f0*/  S2R R2, SR_LANEID ;  /* 0x0000000000027919 */ /* 0x000e220000000000 */
[----:B------:R-:W1:Y:S01]  /*0400*/  LDC.64 R4, c[0x0][0x3b0] ;  /* 0x0000ec00ff047b82 */ /* 0x000e620000000a00 */
[----:B------:R-:W-:Y:S02]  /*0410*/  VOTEU.ANY UR4, UPT, PT ;  /* 0x0000000000047886 */ /* 0x000fe400038e0100 */
[----:B------:R-:W-:Y:S02]  /*0420*/  UFLO.U32 UR5, UR4 ;  /* 0x00000004000572bd */ /* 0x000fe400080e0000 */
[----:B------:R-:W1:Y:S04]  /*0430*/  POPC R7, UR4 ;  /* 0x0000000400077d09 */ /* 0x000e680008000000 */
[----:B0-----:R-:W-:-:S13]  /*0440*/  ISETP.EQ.U32.AND P1, PT, R2, UR5, PT ;  /* 0x0000000502007c0c */ /* 0x001fda000bf22070 */
[----:B-1----:R2:W-:Y:S02]  /*0450*/  @P1 REDG.E.ADD.STRONG.GPU desc[UR6][R4.64], R7 ;  /* 0x000000070400198e */ /* 0x0025e4000c12e106 */
.L_x_3:
[----:B------:R-:W-:Y:S05]  /*0460*/  BSYNC.RECONVERGENT B0 ;  /* 0x0000000000007941 */ /* 0x000fea0003800200 */
.L_x_0:
[----:B------:R-:W-:Y:S05]  /*0470*/  @!P0 BRA `(.L_x_6) ;  /* 0xfffffffc000c8947 */ /* 0x000fea000383ffff */
[----:B------:R-:W-:Y:S05]  /*0480*/  EXIT ;  /* 0x000000000000794d */ /* 0x000fea0003800000 */
.L_x_7:
[----:B------:R-:W-:-:S00]  /*0490*/  BRA `(.L_x_7) ;  /* 0xfffffffc00fc7947 */ /* 0x000fc0000383ffff */
[----:B------:R-:W-:-:S00]  /*04a0*/  NOP ;  /* 0x0000000000007918 */ /* 0x000fc00000000000 */
        /* <DEDUP_REMOVED lines=13> */
.L_x_27:


//--------------------- .text._Z14apply_coloringPiS_iS_S_S_i --------------------------
	.section	.text._Z14apply_coloringPiS_iS_S_S_i,"ax",@progbits
	.align	128
        .global         _Z14apply_coloringPiS_iS_S_S_i
        .type           _Z14apply_coloringPiS_iS_S_S_i,@function
        .size           _Z14apply_coloringPiS_iS_S_S_i,(.L_x_28 - _Z14apply_coloringPiS_iS_S_S_i)
        .other          _Z14apply_coloringPiS_iS_S_S_i,@"STO_CUDA_ENTRY STV_DEFAULT"
_Z14apply_coloringPiS_iS_S_S_i:
.text._Z14apply_coloringPiS_iS_S_S_i:
[----:B------:R-:W-:Y:S01]  /*0000*/  LDC R1, c[0x0][0x37c] ;  /* 0x0000df00ff017b82 */ /* 0x000fe20000000800 */
[----:B------:R-:W0:Y:S01]  /*0010*/  S2R R0, SR_CTAID.X ;  /* 0x0000000000007919 */ /* 0x000e220000002500 */
[----:B------:R-:W0:Y:S01]  /*0020*/  LDCU UR5, c[0x0][0x360] ;  /* 0x00006c00ff0577ac */ /* 0x000e220008000800 */
[----:B------:R-:W-:Y:S01]  /*0030*/  BSSY.RECONVERGENT B0, `(.L_x_8) ;  /* 0x0000035000007945 */ /* 0x000fe20003800200 */
[----:B------:R-:W-:Y:S01]  /*0040*/  IMAD.MOV.U32 R2, RZ, RZ, RZ ;  /* 0x000000ffff027224 */ /* 0x000fe200078e00ff */
[----:B------:R-:W0:Y:S01]  /*0050*/  S2R R3, SR_TID.X ;  /* 0x0000000000037919 */ /* 0x000e220000002100 */
[----:B------:R-:W1:Y:S01]  /*0060*/  LDCU UR4, c[0x0][0x390] ;  /* 0x00007200ff0477ac */ /* 0x000e620008000800 */
[----:B------:R-:W2:Y:S01]  /*0070*/  LDCU.64 UR6, c[0x0][0x358] ;  /* 0x00006b00ff0677ac */ /* 0x000ea20008000a00 */
[----:B0-----:R-:W-:-:S05]  /*0080*/  IMAD R6, R0, UR5, R3 ;  /* 0x0000000500067c24 */ /* 0x001fca000f8e0203 */
[----:B-1----:R-:W-:-:S13]  /*0090*/  ISETP.GE.AND P0, PT, R6, UR4, PT ;  /* 0x0000000406007c0c */ /* 0x002fda000bf06270 */
[----:B--2---:R-:W-:Y:S05]  /*00a0*/  @P0 BRA `(.L_x_9) ;  /* 0x0000000000b40947 */ /* 0x004fea0003800000 */
[----:B------:R-:W0:Y:S01]  /*00b0*/  LDC R7, c[0x0][0x370] ;  /* 0x0000dc00ff077b82 */ /* 0x000e220000000800 */
[----:B------:R-:W-:Y:S02]  /*00c0*/  IMAD.MOV.U32 R2, RZ, RZ, RZ ;  /* 0x000000ffff027224 */ /* 0x000fe400078e00ff */
[----:B0-----:R-:W-:-:S07]  /*00d0*/  IMAD R7, R7, UR5, RZ ;  /* 0x0000000507077c24 */ /* 0x001fce000f8e02ff */
.L_x_16:
[----:B01----:R-:W0:Y:S02]  /*00e0*/  LDC.64 R4, c[0x0][0x3a0] ;  /* 0x0000e800ff047b82 */ /* 0x003e240000000a00 */
[----:B0-----:R-:W-:-:S06]  /*00f0*/  IMAD.WIDE R4, R6, 0x4, R4 ;  /* 0x0000000406047825 */ /* 0x001fcc00078e0204 */
[----:B------:R-:W2:Y:S01]  /*0100*/  LDG.E R4, desc[UR6][R4.64] ;  /* 0x0000000604047981 */ /* 0x000ea2000c1e1900 */
[----:B------:R-:W-:Y:S01]  /*0110*/  BSSY.RECONVERGENT B1, `(.L_x_10) ;  /* 0x0000022000017945 */ /* 0x000fe20003800200 */
[----:B--2---:R-:W-:-:S13]  /*0120*/  ISETP.NE.AND P0, PT, R4, RZ, PT ;  /* 0x000000ff0400720c */ /* 0x004fda0003f05270 */
[----:B------:R-:W-:Y:S05]  /*0130*/  @!P0 BRA `(.L_x_11) ;  /* 0x00000000007c8947 */ /* 0x000fea0003800000 */
[----:B------:R-:W0:Y:S02]  /*0140*/  LDC.64 R4, c[0x0][0x398] ;  /* 0x0000e600ff047b82 */ /* 0x000e240000000a00 */
[----:B0-----:R-:W-:-:S05]  /*0150*/  IMAD.WIDE R4, R6, 0x4, R4 ;  /* 0x0000000406047825 */ /* 0x001fca00078e0204 */
[----:B------:R-:W2:Y:S02]  /*0160*/  LDG.E R8, desc[UR6][R4.64] ;  /* 0x0000000604087981 */ /* 0x000ea4000c1e1900 */
[----:B--2---:R-:W-:-:S13]  /*0170*/  ISETP.NE.AND P0, PT, R8, -0x1, PT ;  /* 0xffffffff0800780c */ /* 0x004fda0003f05270 */
[----:B------:R-:W-:Y:S05]  /*0180*/  @P0 BRA `(.L_x_11) ;  /* 0x0000000000680947 */ /* 0x000fea0003800000 */
[----:B------:R-:W0:Y:S02]  /*0190*/  LDC.64 R8, c[0x0][0x380] ;  /* 0x0000e000ff087b82 */ /* 0x000e240000000a00 */
[----:B0-----:R-:W-:-:S05]  /*01a0*/  IMAD.WIDE R8, R6, 0x4, R8 ;  /* 0x0000000406087825 */ /* 0x001fca00078e0208 */
[----:B------:R-:W2:Y:S04]  /*01b0*/  LDG.E R12, desc[UR6][R8.64] ;  /* 0x00000006080c7981 */ /* 0x000ea8000c1e1900 */
[----:B------:R-:W2:Y:S02]  /*01c0*/  LDG.E R14, desc[UR6][R8.64+0x4] ;  /* 0x00000406080e7981 */ /* 0x000ea4000c1e1900 */
[----:B--2---:R-:W-:-:S13]  /*01d0*/  ISETP.GE.AND P0, PT, R12, R14, PT ;  /* 0x0000000e0c00720c */ /* 0x004fda0003f06270 */
[----:B------:R-:W-:Y:S05]  /*01e0*/  @P0 BRA `(.L_x_12) ;  /* 0x0000000000440947 */ /* 0x000fea0003800000 */
[----:B------:R-:W0:Y:S01]  /*01f0*/  LDC.64 R10, c[0x0][0x3a0] ;  /* 0x0000e800ff0a7b82 */ /* 0x000e220000000a00 */
[----:B------:R-:W-:-:S07]  /*0200*/  IMAD.MOV.U32 R15, RZ, RZ, R12 ;  /* 0x000000ffff0f7224 */ /* 0x000fce00078e000c */
[----:B------:R-:W1:Y:S02]  /*0210*/  LDC.64 R8, c[0x0][0x388] ;  /* 0x0000e200ff087b82 */ /* 0x000e640000000a00 */
.L_x_15:
[----:B-1----:R-:W-:-:S06]  /*0220*/  IMAD.WIDE R12, R15, 0x4, R8 ;  /* 0x000000040f0c7825 */ /* 0x002fcc00078e0208 */
[----:B------:R-:W2:Y:S01]  /*0230*/  LDG.E R13, desc[UR6][R12.64] ;  /* 0x000000060c0d7981 */ /* 0x000ea2000c1e1900 */
[----:B------:R-:W-:Y:S01]  /*0240*/  BSSY.RELIABLE B2, `(.L_x_13) ;  /* 0x0000008000027945 */ /* 0x000fe20003800100 */
[----:B--2---:R-:W-:-:S13]  /*0250*/  ISETP.GE.AND P0, PT, R13, R6, PT ;  /* 0x000000060d00720c */ /* 0x004fda0003f06270 */
[----:B------:R-:W-:Y:S05]  /*0260*/  @P0 BRA `(.L_x_14) ;  /* 0x0000000000140947 */ /* 0x000fea0003800000 */
[----:B0-----:R-:W-:-:S06]  /*0270*/  IMAD.WIDE R12, R13, 0x4, R10 ;  /* 0x000000040d0c7825 */ /* 0x001fcc00078e020a */
[----:B------:R-:W2:Y:S02]  /*0280*/  LDG.E R12, desc[UR6][R12.64] ;  /* 0x000000060c0c7981 */ /* 0x000ea4000c1e1900 */
[----:B--2---:R-:W-:-:S13]  /*0290*/  ISETP.NE.AND P0, PT, R12, RZ, PT ;  /* 0x000000ff0c00720c */ /* 0x004fda0003f05270 */
[----:B------:R-:W-:Y:S05]  /*02a0*/  @P0 BREAK.RELIABLE B2 ;  /* 0x0000000000020942 */ /* 0x000fea0003800100 */
[----:B------:R-:W-:Y:S05]  /*02b0*/  @P0 BRA `(.L_x_11) ;  /* 0x00000000001c0947 */ /* 0x000fea0003800000 */
.L_x_14:
[----:B------:R-:W-:Y:S05]  /*02c0*/  BSYNC.RELIABLE B2 ;  /* 0x0000000000027941 */ /* 0x000fea0003800100 */
.L_x_13:
[----:B------:R-:W-:-:S04]  /*02d0*/  IADD3 R15, PT, PT, R15, 0x1, RZ ;  /* 0x000000010f0f7810 */ /* 0x000fc80007ffe0ff */
[----:B------:R-:W-:-:S13]  /*02e0*/  ISETP.GE.AND P0, PT, R15, R14, PT ;  /* 0x0000000e0f00720c */ /* 0x000fda0003f06270 */
[----:B------:R-:W-:Y:S05]  /*02f0*/  @!P0 BRA `(.L_x_15) ;  /* 0xfffffffc00c88947 */ /* 0x000fea000383ffff */
.L_x_12:
[----:B------:R-:W1:Y:S01]  /*0300*/  LDC R9, c[0x0][0x3b0] ;  /* 0x0000ec00ff097b82 */ /* 0x000e620000000800 */
[----:B------:R-:W-:Y:S01]  /*0310*/  VIADD R2, R2, 0x1 ;  /* 0x0000000102027836 */ /* 0x000fe20000000000 */
[----:B-1----:R1:W-:Y:S06]  /*0320*/  STG.E desc[UR6][R4.64], R9 ;  /* 0x0000000904007986 */ /* 0x0023ec000c101906 */
.L_x_11:
[----:B------:R-:W-:Y:S05]  /*0330*/  BSYNC.RECONVERGENT B1 ;  /* 0x0000000000017941 */ /* 0x000fea0003800200 */
.L_x_10:
[----:B------:R-:W2:Y:S01]  /*0340*/  LDCU UR4, c[0x0][0x390] ;  /* 0x00007200ff0477ac */ /* 0x000ea20008000800 */
[----:B------:R-:W-:-:S05]  /*0350*/  IMAD.IADD R6, R7, 0x1, R6 ;  /* 0x0000000107067824 */ /* 0x000fca00078e0206 */
[----:B--2---:R-:W-:-:S13]  /*0360*/  ISETP.GE.AND P0, PT, R6, UR4, PT ;  /* 0x0000000406007c0c */ /* 0x004fda000bf06270 */
[----:B------:R-:W-:Y:S05]  /*0370*/  @!P0 BRA `(.L_x_16) ;  /* 0xfffffffc00588947 */ /* 0x000fea000383ffff */
.L_x_9:
[----:B------:R-:W-:Y:S05]  /*0380*/  BSYNC.RECONVERGENT B0 ;  /* 0x0000000000007941 */ /* 0x000fea0003800200 */
.L_x_8:
[----:B------:R-:W-:Y:S05]  /*0390*/  WARPSYNC.ALL ;  /* 0x0000000000007948 */ /* 0x000fea0003800000 */
[----:B-1----:R-:W1:Y:S01]  /*03a0*/  SHFL.DOWN PT, R5, R2, 0x10, 0x1f ;  /* 0x0a001f0002057f89 */ /* 0x002e6200000e0000 */
[----:B------:R-:W-:Y:S01]  /*03b0*/  BAR.SYNC.DEFER_BLOCKING 0x0 ;  /* 0x0000000000007b1d */ /* 0x000fe20000010000 */
[C---:B------:R-:W-:Y:S02]  /*03c0*/  LOP3.LUT P0, RZ, R3.reuse, 0x1f, RZ, 0xc0, !PT ;  /* 0x0000001f03ff7812 */ /* 0x040fe4000780c0ff */
[----:B------:R-:W-:-:S11]  /*03d0*/  ISETP.GT.U32.AND P1, PT, R3, 0x1f, PT ;  /* 0x0000001f0300780c */ /* 0x000fd60003f24070 */
[----:B0-----:R-:W0:Y:S01]  /*03e0*/  @!P0 S2R R11, SR_CgaCtaId ;  /* 0x00000000000b8919 */ /* 0x001e220000008800 */
[----:B-1----:R-:W-:Y:S02]  /*03f0*/  IADD3 R5, PT, PT, R5, R2, RZ ;  /* 0x0000000205057210 */ /* 0x002fe40007ffe0ff */
[----:B------:R-:W-:-:S03]  /*0400*/  @!P0 MOV R2, 0x400 ;  /* 0x0000040000028802 */ /* 0x000fc60000000f00 */
[----:B------:R-:W1:Y:S01]  /*0410*/  SHFL.DOWN PT, R4, R5, 0x8, 0x1f ;  /* 0x09001f0005047f89 */ /* 0x000e6200000e0000 */
[----:B0-----:R-:W-:Y:S01]  /*0420*/  @!P0 LEA R2, R11, R2, 0x18 ;  /* 0x000000020b028211 */ /* 0x001fe200078ec0ff */
[----:B-1----:R-:W-:-:S03]  /*0430*/  IMAD.IADD R4, R5, 0x1, R4 ;  /* 0x0000000105047824 */ /* 0x002fc600078e0204 */
[----:B------:R-:W-:Y:S02]  /*0440*/  @!P0 LEA.HI R2, R3, R2, RZ, 0x1d ;  /* 0x0000000203028211 */ /* 0x000fe400078fe8ff */
[----:B------:R-:W0:Y:S02]  /*0450*/  SHFL.DOWN PT, R7, R4, 0x4, 0x1f ;  /* 0x08801f0004077f89 */ /* 0x000e2400000e0000 */
[----:B0-----:R-:W-:-:S05]  /*0460*/  IMAD.IADD R7, R4, 0x1, R7 ;  /* 0x0000000104077824 */ /* 0x001fca00078e0207 */
[----:B------:R-:W0:Y:S02]  /*0470*/  SHFL.DOWN PT, R6, R7, 0x2, 0x1f ;  /* 0x08401f0007067f89 */ /* 0x000e2400000e0000 */
[----:B0-----:R-:W-:-:S05]  /*0480*/  IADD3 R6, PT, PT, R7, R6, RZ ;  /* 0x0000000607067210 */ /* 0x001fca0007ffe0ff */
[----:B------:R-:W0:Y:S02]  /*0490*/  SHFL.DOWN PT, R9, R6, 0x1, 0x1f ;  /* 0x08201f0006097f89 */ /* 0x000e2400000e0000 */
[----:B0-----:R-:W-:-:S05]  /*04a0*/  IMAD.IADD R9, R6, 0x1, R9 ;  /* 0x0000000106097824 */ /* 0x001fca00078e0209 */
[----:B------:R0:W-:Y:S01]  /*04b0*/  @!P0 STS [R2], R9 ;  /* 0x0000000902008388 */ /* 0x0001e20000000800 */
[----:B------:R-:W-:Y:S06]  /*04c0*/  BAR.SYNC.DEFER_BLOCKING 0x0 ;  /* 0x0000000000007b1d */ /* 0x000fec0000010000 */
[----:B------:R-:W-:Y:S05]  /*04d0*/  @P1 EXIT ;  /* 0x000000000000194d */ /* 0x000fea0003800000 */
[----:B------:R-:W-:-:S04]  /*04e0*/  UIADD3 UR4, UPT, UPT, UR5, 0x1f, URZ ;  /* 0x0000001f05047890 */ /* 0x000fc8000fffe0ff */
[----:B------:R-:W-:-:S06]  /*04f0*/  USHF.R.U32.HI UR4, URZ, 0x5, UR4 ;  /* 0x00000005ff047899 */ /* 0x000fcc0008011604 */
[----:B------:R-:W-:-:S13]  /*0500*/  ISETP.GE.U32.AND P0, PT, R3, UR4, PT ;  /* 0x0000000403007c0c */ /* 0x000fda000bf06070 */
[----:B------:R-:W1:Y:S01]  /*0510*/  @!P0 S2R R5, SR_CgaCtaId ;  /* 0x0000000000058919 */ /* 0x000e620000008800 */
[----:B0-----:R-:W-:-:S04]  /*0520*/  @!P0 MOV R2, 0x400 ;  /* 0x0000040000028802 */ /* 0x001fc80000000f00 */
[----:B-1----:R-:W-:Y:S01]  /*0530*/  @!P0 LEA R4, R5, R2, 0x18 ;  /* 0x0000000205048211 */ /* 0x002fe200078ec0ff */
[----:B------:R-:W-:-:S03]  /*0540*/  IMAD.MOV.U32 R2, RZ, RZ, RZ ;  /* 0x000000ffff027224 */ /* 0x000fc600078e00ff */
[----:B------:R-:W-:-:S05]  /*0550*/  @!P0 LEA R4, R3, R4, 0x2 ;  /* 0x0000000403048211 */ /* 0x000fca00078e10ff */
[----:B------:R-:W0:Y:S01]  /*0560*/  @!P0 LDS R2, [R4] ;  /* 0x0000000004028984 */ /* 0x000e220000000800 */
[----:B------:R-:W-:-:S03]  /*0570*/  ISETP.NE.AND P0, PT, R3, RZ, PT ;  /* 0x000000ff0300720c */ /* 0x000fc60003f05270 */
[----:B0-----:R-:W0:Y:S02]  /*0580*/  SHFL.DOWN PT, R5, R2, 0x10, 0x1f ;  /* 0x0a001f0002057f89 */ /* 0x001e2400000e0000 */
[----:B0-----:R-:W-:-:S05]  /*0590*/  IMAD.IADD R5, R5, 0x1, R2 ;  /* 0x0000000105057824 */ /* 0x001fca00078e0202 */
[----:B------:R-:W0:Y:S02]  /*05a0*/  SHFL.DOWN PT, R6, R5, 0x8, 0x1f ;  /* 0x09001f0005067f89 */ /* 0x000e2400000e0000 */
[----:B0-----:R-:W-:-:S05]  /*05b0*/  IMAD.IADD R6, R5, 0x1, R6 ;  /* 0x0000000105067824 */ /* 0x001fca00078e0206 */
[----:B------:R-:W0:Y:S02]  /*05c0*/  SHFL.DOWN PT, R7, R6, 0x4, 0x1f ;  /* 0x08801f0006077f89 */ /* 0x000e2400000e0000 */
[----:B0-----:R-:W-:-:S05]  /*05d0*/  IADD3 R7, PT, PT, R6, R7, RZ ;  /* 0x0000000706077210 */ /* 0x001fca0007ffe0ff */
[----:B------:R-:W0:Y:S02]  /*05e0*/  SHFL.DOWN PT, R8, R7, 0x2, 0x1f ;  /* 0x08401f0007087f89 */ /* 0x000e2400000e0000 */
[----:B0-----:R-:W-:-:S05]  /*05f0*/  IMAD.IADD R8, R7, 0x1, R8 ;  /* 0x0000000107087824 */ /* 0x001fca00078e0208 */
[----:B------:R0:W1:Y:S01]  /*0600*/  SHFL.DOWN PT, R9, R8, 0x1, 0x1f ;  /* 0x08201f0008097f89 */ /* 0x00006200000e0000 */
[----:B------:R-:W-:Y:S05]  /*0610*/  @P0 EXIT ;  /* 0x000000000000094d */ /* 0x000fea0003800000 */
[----:B------:R-:W2:Y:S01]  /*0620*/  LDC.64 R2, c[0x0][0x3a8] ;  /* 0x0000ea00ff027b82 */ /* 0x000ea20000000a00 */
[----:B-1----:R-:W-:Y:S01]  /*0630*/  IADD3 R9, PT, PT, R8, R9, RZ ;  /* 0x0000000908097210 */ /* 0x002fe20007ffe0ff */
[----:B--2---:R-:W-:-:S05]  /*0640*/  IMAD.WIDE.U32 R2, R0, 0x4, R2 ;  /* 0x0000000400027825 */ /* 0x004fca00078e0002 */
[----:B------:R-:W-:Y:S01]  /*0650*/  STG.E desc[UR6][R2.64], R9 ;  /* 0x0000000902007986 */ /* 0x000fe2000c101906 */
[----:B------:R-:W-:Y:S05]  /*0660*/  EXIT ;  /* 0x000000000000794d */ /* 0x000fea0003800000 */
.L_x_17:
        /* <DEDUP_REMOVED lines=9> */
.L_x_28:


//--------------------- .text._Z22luby_mis_coloring_iterPiS_iS_S_S_i --------------------------
	.section	.text._Z22luby_mis_coloring_iterPiS_iS_S_S_i,"ax",@progbits
	.align	128
        .global         _Z22luby_mis_coloring_iterPiS_iS_S_S_i
        .type           _Z22luby_mis_coloring_iterPiS_iS_S_S_i,@function
        .size           _Z22luby_mis_coloring_iterPiS_iS_S_S_i,(.L_x_29 - _Z22luby_mis_coloring_iterPiS_iS_S_S_i)
        .other          _Z22luby_mis_coloring_iterPiS_iS_S_S_i,@"STO_CUDA_ENTRY STV_DEFAULT"
_Z22luby_mis_coloring_iterPiS_iS_S_S_i:
.text._Z22luby_mis_coloring_iterPiS_iS_S_S_i:
        /* <DEDUP_REMOVED lines=11> */
.L_x_25:
[----:B01----:R-:W0:Y:S08]  /*00b0*/  LDC.64 R2, c[0x0][0x3a0] ;  /* 0x0000e800ff027b82 */ /* 0x003e300000000a00 */
[----:B------:R-:W2:Y:S01]  /*00c0*/  LDC.64 R4, c[0x0][0x398] ;  /* 0x0000e600ff047b82 */ /* 0x000ea20000000a00 */
[----:B0-----:R-:W-:-:S05]  /*00d0*/  IMAD.WIDE R2, R0, 0x4, R2 ;  /* 0x0000000400027825 */ /* 0x001fca00078e0202 */
[----:B-1----:R0:W-:Y:S01]  /*00e0*/  STG.E desc[UR6][R2.64], RZ ;  /* 0x000000ff02007986 */ /* 0x0021e2000c101906 */
[----:B--2---:R-:W-:-:S06]  /*00f0*/  IMAD.WIDE R4, R0, 0x4, R4 ;  /* 0x0000000400047825 */ /* 0x004fcc00078e0204 */
[----:B------:R-:W2:Y:S01]  /*0100*/  LDG.E R4, desc[UR6][R4.64] ;  /* 0x0000000604047981 */ /* 0x000ea2000c1e1900 */
[----:B------:R-:W-:Y:S01]  /*0110*/  BSSY.RECONVERGENT B0, `(.L_x_18) ;  /* 0x000001f000007945 */ /* 0x000fe20003800200 */
[----:B--2---:R-:W-:-:S13]  /*0120*/  ISETP.NE.AND P0, PT, R4, -0x1, PT ;  /* 0xffffffff0400780c */ /* 0x004fda0003f05270 */
[----:B0-----:R-:W-:Y:S05]  /*0130*/  @P0 BRA `(.L_x_19) ;  /* 0x0000000000700947 */ /* 0x001fea0003800000 */
[----:B------:R-:W0:Y:S02]  /*0140*/  LDC.64 R4, c[0x0][0x380] ;  /* 0x0000e000ff047b82 */ /* 0x000e240000000a00 */
[----:B0-----:R-:W-:-:S05]  /*0150*/  IMAD.WIDE R4, R0, 0x4, R4 ;  /* 0x0000000400047825 */ /* 0x001fca00078e0204 */
[----:B------:R-:W2:Y:S04]  /*0160*/  LDG.E R10, desc[UR6][R4.64] ;  /* 0x00000006040a7981 */ /* 0x000ea8000c1e1900 */
[----:B------:R-:W2:Y:S01]  /*0170*/  LDG.E R15, desc[UR6][R4.64+0x4] ;  /* 0x00000406040f7981 */ /* 0x000ea2000c1e1900 */
[----:B------:R-:W-:Y:S01]  /*0180*/  BSSY.RECONVERGENT B1, `(.L_x_20) ;  /* 0x0000016000017945 */ /* 0x000fe20003800200 */
[----:B------:R-:W-:Y:S01]  /*0190*/  HFMA2 R13, -RZ, RZ, 0, 5.9604644775390625e-08 ;  /* 0x00000001ff0d7431 */ /* 0x000fe200000001ff */
[----:B--2---:R-:W-:-:S13]  /*01a0*/  ISETP.GE.AND P0, PT, R10, R15, PT ;  /* 0x0000000f0a00720c */ /* 0x004fda0003f06270 */
[----:B------:R-:W-:Y:S05]  /*01b0*/  @P0 BRA `(.L_x_21) ;  /* 0x0000000000480947 */ /* 0x000fea0003800000 */
[----:B------:R-:W0:Y:S08]  /*01c0*/  LDC.64 R8, c[0x0][0x398] ;  /* 0x0000e600ff087b82 */ /* 0x000e300000000a00 */
[----:B------:R-:W1:Y:S02]  /*01d0*/  LDC.64 R6, c[0x0][0x388] ;  /* 0x0000e200ff067b82 */ /* 0x000e640000000a00 */
.L_x_24:
[----:B-1----:R-:W-:-:S06]  /*01e0*/  IMAD.WIDE R4, R10, 0x4, R6 ;  /* 0x000000040a047825 */ /* 0x002fcc00078e0206 */
[----:B------:R-:W2:Y:S01]  /*01f0*/  LDG.E R5, desc[UR6][R4.64] ;  /* 0x0000000604057981 */ /* 0x000ea2000c1e1900 */
[----:B------:R-:W-:Y:S01]  /*0200*/  BSSY.RELIABLE B2, `(.L_x_22) ;  /* 0x0000009000027945 */ /* 0x000fe20003800100 */
[----:B--2---:R-:W-:-:S13]  /*0210*/  ISETP.GT.AND P0, PT, R5, R0, PT ;  /* 0x000000000500720c */ /* 0x004fda0003f04270 */
[----:B------:R-:W-:Y:S05]  /*0220*/  @!P0 BRA `(.L_x_23) ;  /* 0x0000000000188947 */ /* 0x000fea0003800000 */
[----:B0-----:R-:W-:-:S06]  /*0230*/  IMAD.WIDE R4, R5, 0x4, R8 ;  /* 0x0000000405047825 */ /* 0x001fcc00078e0208 */
[----:B------:R-:W2:Y:S01]  /*0240*/  LDG.E R4, desc[UR6][R4.64] ;  /* 0x0000000604047981 */ /* 0x000ea2000c1e1900 */
[----:B------:R-:W-:Y:S02]  /*0250*/  MOV R13, RZ ;  /* 0x000000ff000d7202 */ /* 0x000fe40000000f00 */
[----:B--2---:R-:W-:-:S13]  /*0260*/  ISETP.NE.AND P0, PT, R4, -0x1, PT ;  /* 0xffffffff0400780c */ /* 0x004fda0003f05270 */
[----:B------:R-:W-:Y:S05]  /*0270*/  @!P0 BREAK.RELIABLE B2 ;  /* 0x0000000000028942 */ /* 0x000fea0003800100 */
[----:B------:R-:W-:Y:S05]  /*0280*/  @!P0 BRA `(.L_x_21) ;  /* 0x0000000000148947 */ /* 0x000fea0003800000 */
.L_x_23:
[----:B------:R-:W-:Y:S05]  /*0290*/  BSYNC.RELIABLE B2 ;  /* 0x0000000000027941 */ /* 0x000fea0003800100 */
.L_x_22:
[----:B------:R-:W-:-:S05]  /*02a0*/  VIADD R10, R10, 0x1 ;  /* 0x000000010a0a7836 */ /* 0x000fca0000000000 */
[----:B------:R-:W-:-:S13]  /*02b0*/  ISETP.GE.AND P0, PT, R10, R15, PT ;  /* 0x0000000f0a00720c */ /* 0x000fda0003f06270 */
[----:B------:R-:W-:Y:S05]  /*02c0*/  @!P0 BRA `(.L_x_24) ;  /* 0xfffffffc00c48947 */ /* 0x000fea000383ffff */
[----:B------:R-:W-:-:S07]  /*02d0*/  HFMA2 R13, -RZ, RZ, 0, 5.9604644775390625e-08 ;  /* 0x00000001ff0d7431 */ /* 0x000fce00000001ff */
.L_x_21:
[----:B------:R-:W-:Y:S05]  /*02e0*/  BSYNC.RECONVERGENT B1 ;  /* 0x0000000000017941 */ /* 0x000fea0003800200 */
.L_x_20:
[----:B------:R1:W-:Y:S02]  /*02f0*/  STG.E desc[UR6][R2.64], R13 ;  /* 0x0000000d02007986 */ /* 0x0003e4000c101906 */
.L_x_19:
[----:B------:R-:W-:Y:S05]  /*0300*/  BSYNC.RECONVERGENT B0 ;  /* 0x0000000000007941 */ /* 0x000fea0003800200 */
.L_x_18:
[----:B------:R-:W2:Y:S01]  /*0310*/  LDCU UR4, c[0x0][0x390] ;  /* 0x00007200ff0477ac */ /* 0x000ea20008000800 */
[----:B------:R-:W-:-:S05]  /*0320*/  IMAD.IADD R0, R11, 0x1, R0 ;  /* 0x000000010b007824 */ /* 0x000fca00078e0200 */
[----:B--2---:R-:W-:-:S13]  /*0330*/  ISETP.GE.AND P0, PT, R0, UR4, PT ;  /* 0x0000000400007c0c */ /* 0x004fda000bf06270 */
[----:B------:R-:W-:Y:S05]  /*0340*/  @!P0 BRA `(.L_x_25) ;  /* 0xfffffffc00588947 */ /* 0x000fea000383ffff */
[----:B------:R-:W-:Y:S05]  /*0350*/  EXIT ;  /* 0x000000000000794d */ /* 0x000fea0003800000 */
.L_x_26:
        /* <DEDUP_REMOVED lines=10> */
.L_x_29:


//--------------------- .nv.shared.reserved.0     --------------------------
	.section	.nv.shared.reserved.0,"aw",@nobits
	.weak		__nv_reservedSMEM_offset_0_alias
	.size		__nv_reservedSMEM_offset_0_alias, 0, 64
	.other		__nv_reservedSMEM_offset_0_alias,@"STO_CUDA_RESERVED_SHARED STV_DEFAULT"
__nv_reservedSMEM_offset_0_alias:
	.zero		0
	.zero		64


//--------------------- .nv.shared._Z14apply_coloringPiS_iS_S_S_i --------------------------
	.section	.nv.shared._Z14apply_coloringPiS_iS_S_S_i,"aw",@nobits
	.sectionflags	@""
	.align	4
.nv.shared._Z14apply_coloringPiS_iS_S_S_i:
	.zero		1152


//--------------------- .nv.constant0._Z15verify_coloringPiS_iS_S_S_S_ --------------------------
	.section	.nv.constant0._Z15verify_coloringPiS_iS_S_S_S_,"a",@progbits
	.sectionflags	@""
	.align	4
.nv.constant0._Z15verify_coloringPiS_iS_S_S_S_:
	.zero		952


//--------------------- .nv.constant0._Z14apply_coloringPiS_iS_S_S_i --------------------------
	.section	.nv.constant0._Z14apply_coloringPiS_iS_S_S_i,"a",@progbits
	.sectionflags	@""
	.align	4
.nv.constant0._Z14apply_coloringPiS_iS_S_S_i:
	.zero		948


//--------------------- .nv.constant0._Z22luby_mis_coloring_iterPiS_iS_S_S_i --------------------------
	.section	.nv.constant0._Z22luby_mis_coloring_iterPiS_iS_S_S_i,"a",@progbits
	.sectionflags	@""
	.align	4
.nv.constant0._Z22luby_mis_coloring_iterPiS_iS_S_S_i:
	.zero		948


//--------------------- SYMBOLS --------------------------

	.type		.nv.reservedSmem.offset0,@object
	.size		.nv.reservedSmem.offset0,0x4
	.type		.nv.reservedSmem.cap,@object
	.size		.nv.reservedSmem.cap,0x4
